	.headerflags	@"EF_CUDA_TEXMODE_UNIFIED EF_CUDA_64BIT_ADDRESS EF_CUDA_ACCELERATORS EF_CUDA_SM90 EF_CUDA_VIRTUAL_SM(EF_CUDA_SM90)"
	.elftype	@"ET_EXEC"


//--------------------- .nv.info                  --------------------------
	.section	.nv.info,"",@"SHT_CUDA_INFO"
	.align	4


	//----- nvinfo : EIATTR_REGCOUNT
	.align		4
        /*0000*/ 	.byte	0x04, 0x2f
        /*0002*/ 	.short	(.L_3 - .L_2)
	.align		4
.L_2:
        /*0004*/ 	.word	index@(triton_poi_fused__native_batch_norm_legit_no_training_relu_8)
        /*0008*/ 	.word	0x00000016


	//----- nvinfo : EIATTR_MIN_STACK_SIZE
	.align		4
.L_3:
        /*000c*/ 	.byte	0x04, 0x12
        /*000e*/ 	.short	(.L_5 - .L_4)
	.align		4
.L_4:
        /*0010*/ 	.word	index@(triton_poi_fused__native_batch_norm_legit_no_training_relu_8)
        /*0014*/ 	.word	0x00000000


	//----- nvinfo : EIATTR_FRAME_SIZE
	.align		4
.L_5:
        /*0018*/ 	.byte	0x04, 0x11
        /*001a*/ 	.short	(.L_7 - .L_6)
	.align		4
.L_6:
        /*001c*/ 	.word	index@(triton_poi_fused__native_batch_norm_legit_no_training_relu_8)
        /*0020*/ 	.word	0x00000000


	//----- nvinfo : EIATTR_MIN_STACK_SIZE
	.align		4
.L_7:
        /*0024*/ 	.byte	0x04, 0x12
        /*0026*/ 	.short	(.L_9 - .L_8)
	.align		4
.L_8:
        /*0028*/ 	.word	index@(triton_poi_fused__native_batch_norm_legit_no_training_relu_8)
        /*002c*/ 	.word	0x00000000
.L_9:


//--------------------- .nv.info.triton_poi_fused__native_batch_norm_legit_no_training_relu_8 --------------------------
	.section	.nv.info.triton_poi_fused__native_batch_norm_legit_no_training_relu_8,"",@"SHT_CUDA_INFO"
	.sectionflags	@""
	.align	4


	//----- nvinfo : EIATTR_CUDA_API_VERSION
	.align		4
        /*0000*/ 	.byte	0x04, 0x37
        /*0002*/ 	.short	(.L_11 - .L_10)
.L_10:
        /*0004*/ 	.word	0x0000007c


	//----- nvinfo : EIATTR_KPARAM_INFO
	.align		4
.L_11:
        /*0008*/ 	.byte	0x04, 0x17
        /*000a*/ 	.short	(.L_13 - .L_12)
.L_12:
        /*000c*/ 	.word	0x00000000
        /*0010*/ 	.short	0x0005
        /*0012*/ 	.short	0x0028
        /*0014*/ 	.byte	0x00, 0xf0, 0x11, 0x00


	//----- nvinfo : EIATTR_KPARAM_INFO
	.align		4
.L_13:
        /*0018*/ 	.byte	0x04, 0x17
        /*001a*/ 	.short	(.L_15 - .L_14)
.L_14:
        /*001c*/ 	.word	0x00000000
        /*0020*/ 	.short	0x0004
        /*0022*/ 	.short	0x0020
        /*0024*/ 	.byte	0x00, 0xf4, 0x21, 0x00


	//----- nvinfo : EIATTR_KPARAM_INFO
	.align		4
.L_15:
        /*0028*/ 	.byte	0x04, 0x17
        /*002a*/ 	.short	(.L_17 - .L_16)
.L_16:
        /*002c*/ 	.word	0x00000000
        /*0030*/ 	.short	0x0003
        /*0032*/ 	.short	0x0018
        /*0034*/ 	.byte	0x00, 0xf4, 0x21, 0x00


	//----- nvinfo : EIATTR_KPARAM_INFO
	.align		4
.L_17:
        /*0038*/ 	.byte	0x04, 0x17
        /*003a*/ 	.short	(.L_19 - .L_18)
.L_18:
        /*003c*/ 	.word	0x00000000
        /*0040*/ 	.short	0x0002
        /*0042*/ 	.short	0x0010
        /*0044*/ 	.byte	0x00, 0xf4, 0x21, 0x00


	//----- nvinfo : EIATTR_KPARAM_INFO
	.align		4
.L_19:
        /*0048*/ 	.byte	0x04, 0x17
        /*004a*/ 	.short	(.L_21 - .L_20)
.L_20:
        /*004c*/ 	.word	0x00000000
        /*0050*/ 	.short	0x0001
        /*0052*/ 	.short	0x0008
        /*0054*/ 	.byte	0x00, 0xf4, 0x21, 0x00


	//----- nvinfo : EIATTR_KPARAM_INFO
	.align		4
.L_21:
        /*0058*/ 	.byte	0x04, 0x17
        /*005a*/ 	.short	(.L_23 - .L_22)
.L_22:
        /*005c*/ 	.word	0x00000000
        /*0060*/ 	.short	0x0000
        /*0062*/ 	.short	0x0000
        /*0064*/ 	.byte	0x00, 0xf4, 0x21, 0x00


	//----- nvinfo : EIATTR_SPARSE_MMA_MASK
	.align		4
.L_23:
        /*0068*/ 	.byte	0x03, 0x50
        /*006a*/ 	.short	0x0000


	//----- nvinfo : EIATTR_MAXREG_COUNT
	.align		4
        /*006c*/ 	.byte	0x03, 0x1b
        /*006e*/ 	.short	0x00ff


	//----- nvinfo : EIATTR_EXIT_INSTR_OFFSETS
	.align		4
        /*0070*/ 	.byte	0x04, 0x1c
        /*0072*/ 	.short	(.L_25 - .L_24)


	//   ....[0]....
.L_24:
        /*0074*/ 	.word	0x00000400


	//   ....[1]....
        /*0078*/ 	.word	0x00000420


	//----- nvinfo : EIATTR_REQNTID
	.align		4
.L_25:
        /*007c*/ 	.byte	0x04, 0x10
        /*007e*/ 	.short	(.L_27 - .L_26)
.L_26:
        /*0080*/ 	.word	0x00000100
        /*0084*/ 	.word	0x00000001
        /*0088*/ 	.word	0x00000001


	//----- nvinfo : EIATTR_CBANK_PARAM_SIZE
	.align		4
.L_27:
        /*008c*/ 	.byte	0x03, 0x19
        /*008e*/ 	.short	0x002c


	//----- nvinfo : EIATTR_PARAM_CBANK
	.align		4
        /*0090*/ 	.byte	0x04, 0x0a
        /*0092*/ 	.short	(.L_29 - .L_28)
	.align		4
.L_28:
        /*0094*/ 	.word	index@(.nv.constant0.triton_poi_fused__native_batch_norm_legit_no_training_relu_8)
        /*0098*/ 	.short	0x0210
        /*009a*/ 	.short	0x002c


	//----- nvinfo : EIATTR_SW_WAR
	.align		4
.L_29:
        /*009c*/ 	.byte	0x04, 0x36
        /*009e*/ 	.short	(.L_31 - .L_30)
.L_30:
        /*00a0*/ 	.word	0x00000008
.L_31:


//--------------------- .nv.callgraph             --------------------------
	.section	.nv.callgraph,"",@"SHT_CUDA_CALLGRAPH"
	.align	4
	.sectionentsize	8
	.align		4
        /*0000*/ 	.word	0x00000000
	.align		4
        /*0004*/ 	.word	0xffffffff
	.align		4
        /*0008*/ 	.word	0x00000000
	.align		4
        /*000c*/ 	.word	0xfffffffe
	.align		4
        /*0010*/ 	.word	0x00000000
	.align		4
        /*0014*/ 	.word	0xfffffffd
	.align		4
        /*0018*/ 	.word	0x00000000
	.align		4
        /*001c*/ 	.word	0xfffffffc


//--------------------- .nv.constant4             --------------------------
	.section	.nv.constant4,"a",@progbits
	.align	8
	.align		8
.nv.constant4:
        /*0000*/ 	.dword	_$_str
	.align		8
        /*0008*/ 	.dword	_$_str_$_2


//--------------------- .text.triton_poi_fused__native_batch_norm_legit_no_training_relu_8 --------------------------
	.section	.text.triton_poi_fused__native_batch_norm_legit_no_training_relu_8,"ax",@progbits
	.align	128
        .global         triton_poi_fused__native_batch_norm_legit_no_training_relu_8
        .type           triton_poi_fused__native_batch_norm_legit_no_training_relu_8,@function
        .size           triton_poi_fused__native_batch_norm_legit_no_training_relu_8,(.L_x_1 - triton_poi_fused__native_batch_norm_legit_no_training_relu_8)
        .other          triton_poi_fused__native_batch_norm_legit_no_training_relu_8,@"STO_CUDA_ENTRY STV_DEFAULT"
triton_poi_fused__native_batch_norm_legit_no_training_relu_8:
.text.triton_poi_fused__native_batch_norm_legit_no_training_relu_8:
[----:B------:R-:W0:Y:S01]  /*0000*/  LDC R1, c[0x0][0x28] ;  /* 0x00000a00ff017b82 */ /* 0x000e220000000800 */
[----:B------:R-:W1:Y:S07]  /*0010*/  S2R R0, SR_TID.X ;  /* 0x0000000000007919 */ /* 0x000e6e0000002100 */
[----:B------:R-:W2:Y:S01]  /*0020*/  LDC.64 R10, c[0x0][0x220] ;  /* 0x00008800ff0a7b82 */ /* 0x000ea20000000a00 */
[----:B------:R-:W-:Y:S01]  /*0030*/  ULDC.64 UR4, c[0x0][0x208] ;  /* 0x0000820000047ab9 */ /* 0x000fe20000000a00 */
[----:B------:R-:W3:Y:S06]  /*0040*/  S2R R7, SR_CTAID.X ;  /* 0x0000000000077919 */ /* 0x000eec0000002500 */
[----:B------:R-:W4:Y:S08]  /*0050*/  LDC.64 R4, c[0x0][0x210] ;  /* 0x00008400ff047b82 */ /* 0x000f300000000a00 */
[----:B------:R-:W5:Y:S08]  /*0060*/  LDC.64 R14, c[0x0][0x218] ;  /* 0x00008600ff0e7b82 */ /* 0x000f700000000a00 */
[----:B------:R-:W5:Y:S01]  /*0070*/  LDC.64 R16, c[0x0][0x228] ;  /* 0x00008a00ff107b82 */ /* 0x000f620000000a00 */
[----:B-1----:R-:W-:-:S07]  /*0080*/  IMAD.SHL.U32 R0, R0, 0x2, RZ ;  /* 0x0000000200007824 */ /* 0x002fce00078e00ff */
[----:B------:R-:W1:Y:S01]  /*0090*/  LDC.64 R18, c[0x0][0x230] ;  /* 0x00008c00ff127b82 */ /* 0x000e620000000a00 */
[----:B---3--:R-:W-:Y:S02]  /*00a0*/  SHF.R.S32.HI R2, RZ, 0x16, R7 ;  /* 0x00000016ff027819 */ /* 0x008fe40000011407 */
[----:B------:R-:W-:Y:S02]  /*00b0*/  LOP3.LUT R0, R0, 0x1fe, RZ, 0xc0, !PT ;  /* 0x000001fe00007812 */ /* 0x000fe400078ec0ff */
[----:B------:R-:W-:-:S03]  /*00c0*/  SGXT R2, R2, 0x1 ;  /* 0x000000010202781a */ /* 0x000fc60000000200 */
[----:B------:R-:W-:-:S05]  /*00d0*/  IMAD R7, R7, 0x200, R0 ;  /* 0x0000020007077824 */ /* 0x000fca00078e0200 */
[----:B------:R-:W-:Y:S02]  /*00e0*/  LEA.HI R2, R2, R7, RZ, 0x6 ;  /* 0x0000000702027211 */ /* 0x000fe400078f30ff */
[----:B------:R-:W-:Y:S02]  /*00f0*/  ISETP.GE.AND P0, PT, R7, 0x546900, PT ;  /* 0x005469000700780c */ /* 0x000fe40003f06270 */
[----:B------:R-:W-:-:S04]  /*0100*/  LOP3.LUT R2, R2, 0xffffffc0, RZ, 0xc0, !PT ;  /* 0xffffffc002027812 */ /* 0x000fc800078ec0ff */
[----:B------:R-:W-:Y:S02]  /*0110*/  IADD3 R13, R7, -R2, RZ ;  /* 0x80000002070d7210 */ /* 0x000fe40007ffe0ff */
[----:B------:R-:W-:-:S03]  /*0120*/  CS2R R2, SRZ ;  /* 0x0000000000027805 */ /* 0x000fc6000001ff00 */
[----:B--2---:R-:W-:-:S05]  /*0130*/  IMAD.WIDE R10, R13, 0x4, R10 ;  /* 0x000000040d0a7825 */ /* 0x004fca00078e020a */
[----:B------:R2:W3:Y:S01]  /*0140*/  @!P0 LDG.E.EL.64 R2, desc[UR4][R10.64] ;  /* 0x000000040a028981 */ /* 0x0004e2000c2e1b00 */
[----:B----4-:R-:W-:Y:S01]  /*0150*/  IMAD.WIDE R4, R7, 0x4, R4 ;  /* 0x0000000407047825 */ /* 0x010fe200078e0204 */
[----:B------:R-:W-:Y:S02]  /*0160*/  CS2R R8, SRZ ;  /* 0x0000000000087805 */ /* 0x000fe4000001ff00 */
[----:B------:R-:W-:Y:S01]  /*0170*/  CS2R R6, SRZ ;  /* 0x0000000000067805 */ /* 0x000fe2000001ff00 */
[----:B-----5:R-:W-:-:S05]  /*0180*/  IMAD.WIDE R14, R13, 0x4, R14 ;  /* 0x000000040d0e7825 */ /* 0x020fca00078e020e */
[----:B------:R-:W4:Y:S01]  /*0190*/  @!P0 LDG.E.64 R6, desc[UR4][R4.64] ;  /* 0x0000000404068981 */ /* 0x000f22000c1e1b00 */
[C---:B0-----:R-:W-:Y:S01]  /*01a0*/  IMAD.WIDE R16, R13.reuse, 0x4, R16 ;  /* 0x000000040d107825 */ /* 0x041fe200078e0210 */
[----:B--2---:R-:W-:Y:S02]  /*01b0*/  CS2R R10, SRZ ;  /* 0x00000000000a7805 */ /* 0x004fe4000001ff00 */
[----:B------:R0:W4:Y:S01]  /*01c0*/  @!P0 LDG.E.EL.64 R8, desc[UR4][R14.64] ;  /* 0x000000040e088981 */ /* 0x000122000c2e1b00 */
[----:B-1----:R-:W-:Y:S01]  /*01d0*/  IMAD.WIDE R18, R13, 0x4, R18 ;  /* 0x000000040d127825 */ /* 0x002fe200078e0212 */
[----:B------:R-:W-:-:S04]  /*01e0*/  CS2R R12, SRZ ;  /* 0x00000000000c7805 */ /* 0x000fc8000001ff00 */
[----:B------:R-:W2:Y:S04]  /*01f0*/  @!P0 LDG.E.EL.64 R10, desc[UR4][R18.64] ;  /* 0x00000004120a8981 */ /* 0x000ea8000c2e1b00 */
[----:B------:R-:W2:Y:S01]  /*0200*/  @!P0 LDG.E.EL.64 R12, desc[UR4][R16.64] ;  /* 0x00000004100c8981 */ /* 0x000ea2000c2e1b00 */
[----:B0-----:R-:W-:Y:S01]  /*0210*/  HFMA2.MMA R15, -RZ, RZ, 1.625, 0 ;  /* 0x3e800000ff0f7435 */ /* 0x001fe200000001ff */
[----:B---3--:R-:W-:Y:S01]  /*0220*/  FADD R2, R2, 0.0010000000474974513054 ;  /* 0x3a83126f02027421 */ /* 0x008fe20000000000 */
[----:B------:R-:W-:-:S03]  /*0230*/  FADD R3, R3, 0.0010000000474974513054 ;  /* 0x3a83126f03037421 */ /* 0x000fc60000000000 */
[----:B------:R-:W0:Y:S08]  /*0240*/  MUFU.SQRT R0, R2 ;  /* 0x0000000200007308 */ /* 0x000e300000002000 */
[----:B------:R-:W1:Y:S01]  /*0250*/  MUFU.SQRT R14, R3 ;  /* 0x00000003000e7308 */ /* 0x000e620000002000 */
[C---:B0-----:R-:W-:Y:S02]  /*0260*/  FSETP.GT.AND P1, PT, R0.reuse, 8.50705917302346158658e+37, PT ;  /* 0x7e8000000000780b */ /* 0x041fe40003f24000 */
[----:B------:R-:W-:-:S02]  /*0270*/  FSETP.GEU.AND P3, PT, R0, 1.175494350822287508e-38, PT ;  /* 0x008000000000780b */ /* 0x000fc40003f6e000 */
[C---:B-1----:R-:W-:Y:S02]  /*0280*/  FSETP.GT.AND P2, PT, R14.reuse, 8.50705917302346158658e+37, PT ;  /* 0x7e8000000e00780b */ /* 0x042fe40003f44000 */
[----:B------:R-:W-:-:S07]  /*0290*/  FSETP.GEU.AND P4, PT, R14, 1.175494350822287508e-38, PT ;  /* 0x008000000e00780b */ /* 0x000fce0003f8e000 */
[----:B------:R-:W-:-:S04]  /*02a0*/  @P1 FMUL R0, R0, 0.25 ;  /* 0x3e80000000001820 */ /* 0x000fc80000400000 */
[----:B------:R-:W-:Y:S01]  /*02b0*/  @!P3 FMUL R0, R0, 16777216 ;  /* 0x4b8000000000b820 */ /* 0x000fe20000400000 */
[----:B------:R-:W-:-:S04]  /*02c0*/  @P2 FMUL R14, R14, 0.25 ;  /* 0x3e8000000e0e2820 */ /* 0x000fc80000400000 */
[----:B------:R-:W-:Y:S01]  /*02d0*/  @!P4 FMUL R14, R14, 16777216 ;  /* 0x4b8000000e0ec820 */ /* 0x000fe20000400000 */
[----:B------:R-:W0:Y:S01]  /*02e0*/  MUFU.RCP R0, R0 ;  /* 0x0000000000007308 */ /* 0x000e220000001000 */
[----:B------:R-:W-:-:S07]  /*02f0*/  FSEL R3, R15, 1, P1 ;  /* 0x3f8000000f037808 */ /* 0x000fce0000800000 */
[----:B------:R-:W1:Y:S01]  /*0300*/  MUFU.RCP R14, R14 ;  /* 0x0000000e000e7308 */ /* 0x000e620000001000 */
[----:B------:R-:W-:Y:S01]  /*0310*/  FSEL R15, R15, 1, P2 ;  /* 0x3f8000000f0f7808 */ /* 0x000fe20001000000 */
[----:B------:R-:W-:Y:S01]  /*0320*/  @!P3 FMUL R3, R3, 16777216 ;  /* 0x4b8000000303b820 */ /* 0x000fe20000400000 */
[----:B----4-:R-:W-:-:S03]  /*0330*/  FADD R6, -R8, R6 ;  /* 0x0000000608067221 */ /* 0x010fc60000000100 */
[----:B------:R-:W-:Y:S01]  /*0340*/  @!P4 FMUL R15, R15, 16777216 ;  /* 0x4b8000000f0fc820 */ /* 0x000fe20000400000 */
[----:B0-----:R-:W-:Y:S01]  /*0350*/  FMUL R3, R0, R3 ;  /* 0x0000000300037220 */ /* 0x001fe20000400000 */
[----:B------:R-:W-:-:S03]  /*0360*/  FADD R7, -R9, R7 ;  /* 0x0000000709077221 */ /* 0x000fc60000000100 */
[----:B------:R-:W-:Y:S01]  /*0370*/  FMUL R3, R6, R3 ;  /* 0x0000000306037220 */ /* 0x000fe20000400000 */
[----:B-1----:R-:W-:-:S03]  /*0380*/  FMUL R0, R14, R15 ;  /* 0x0000000f0e007220 */ /* 0x002fc60000400000 */
[----:B--2---:R-:W-:Y:S01]  /*0390*/  FFMA R3, R3, R12, R10 ;  /* 0x0000000c03037223 */ /* 0x004fe2000000000a */
[----:B------:R-:W-:-:S04]  /*03a0*/  FMUL R0, R7, R0 ;  /* 0x0000000007007220 */ /* 0x000fc80000400000 */
[----:B------:R-:W-:Y:S01]  /*03b0*/  FFMA R0, R0, R13, R11 ;  /* 0x0000000d00007223 */ /* 0x000fe2000000000b */
[----:B------:R-:W-:-:S04]  /*03c0*/  FSETP.GEU.AND P1, PT, R3, RZ, PT ;  /* 0x000000ff0300720b */ /* 0x000fc80003f2e000 */
[C---:B------:R-:W-:Y:S02]  /*03d0*/  FSETP.GEU.AND P2, PT, R0.reuse, RZ, PT ;  /* 0x000000ff0000720b */ /* 0x040fe40003f4e000 */
[----:B------:R-:W-:Y:S02]  /*03e0*/  FSEL R2, R3, RZ, P1 ;  /* 0x000000ff03027208 */ /* 0x000fe40000800000 */
[----:B------:R-:W-:Y:S01]  /*03f0*/  FSEL R3, R0, RZ, P2 ;  /* 0x000000ff00037208 */ /* 0x000fe20001000000 */
[----:B------:R-:W-:Y:S08]  /*0400*/  @P0 EXIT ;  /* 0x000000000000094d */ /* 0x000ff00003800000 */
[----:B------:R-:W-:Y:S01]  /*0410*/  STG.E.64 desc[UR4][R4.64], R2 ;  /* 0x0000000204007986 */ /* 0x000fe2000c101b04 */
[----:B------:R-:W-:Y:S05]  /*0420*/  EXIT ;  /* 0x000000000000794d */ /* 0x000fea0003800000 */
.L_x_0:
[----:B------:R-:W-:-:S00]  /*0430*/  BRA `(.L_x_0) ;  /* 0xfffffffc00fc7947 */ /* 0x000fc0000383ffff */
[----:B------:R-:W-:-:S00]  /*0440*/  NOP ;  /* 0x0000000000007918 */ /* 0x000fc00000000000 */
        /* <DEDUP_REMOVED lines=11> */
.L_x_1:


//--------------------- .nv.global.init           --------------------------
	.section	.nv.global.init,"aw",@progbits
.nv.global.init:
	.type		_$_str,@object
	.size		_$_str,(_$_str_$_2 - _$_str)
_$_str:
        /*0000*/ 	.byte	0x5f, 0x5f, 0x43, 0x55, 0x44, 0x41, 0x5f, 0x46, 0x54, 0x5a, 0x00
	.type		_$_str_$_2,@object
	.size		_$_str_$_2,(.L_1 - _$_str_$_2)
_$_str_$_2:
        /*000b*/ 	.byte	0x5f, 0x5f, 0x43, 0x55, 0x44, 0x41, 0x5f, 0x50, 0x52, 0x45, 0x43, 0x5f, 0x53, 0x51, 0x52, 0x54
        /*001b*/ 	.byte	0x00
.L_1:


//--------------------- .nv.constant0.triton_poi_fused__native_batch_norm_legit_no_training_relu_8 --------------------------
	.section	.nv.constant0.triton_poi_fused__native_batch_norm_legit_no_training_relu_8,"a",@progbits
	.sectionflags	@""
	.align	4
.nv.constant0.triton_poi_fused__native_batch_norm_legit_no_training_relu_8:
	.zero		572
